	.headerflags	@"EF_CUDA_TEXMODE_UNIFIED EF_CUDA_64BIT_ADDRESS EF_CUDA_ACCELERATORS EF_CUDA_SM90 EF_CUDA_VIRTUAL_SM(EF_CUDA_SM90)"
	.elftype	@"ET_EXEC"


//--------------------- .nv.info                  --------------------------
	.section	.nv.info,"",@"SHT_CUDA_INFO"
	.align	4


	//----- nvinfo : EIATTR_REGCOUNT
	.align		4
        /*0000*/ 	.byte	0x04, 0x2f
        /*0002*/ 	.short	(.L_1 - .L_0)
	.align		4
.L_0:
        /*0004*/ 	.word	index@(triton_poi_fused_convolution_26)
        /*0008*/ 	.word	0x0000000c


	//----- nvinfo : EIATTR_MIN_STACK_SIZE
	.align		4
.L_1:
        /*000c*/ 	.byte	0x04, 0x12
        /*000e*/ 	.short	(.L_3 - .L_2)
	.align		4
.L_2:
        /*0010*/ 	.word	index@(triton_poi_fused_convolution_26)
        /*0014*/ 	.word	0x00000000


	//----- nvinfo : EIATTR_FRAME_SIZE
	.align		4
.L_3:
        /*0018*/ 	.byte	0x04, 0x11
        /*001a*/ 	.short	(.L_5 - .L_4)
	.align		4
.L_4:
        /*001c*/ 	.word	index@(triton_poi_fused_convolution_26)
        /*0020*/ 	.word	0x00000000


	//----- nvinfo : EIATTR_MIN_STACK_SIZE
	.align		4
.L_5:
        /*0024*/ 	.byte	0x04, 0x12
        /*0026*/ 	.short	(.L_7 - .L_6)
	.align		4
.L_6:
        /*0028*/ 	.word	index@(triton_poi_fused_convolution_26)
        /*002c*/ 	.word	0x00000000
.L_7:


//--------------------- .nv.info.triton_poi_fused_convolution_26 --------------------------
	.section	.nv.info.triton_poi_fused_convolution_26,"",@"SHT_CUDA_INFO"
	.sectionflags	@""
	.align	4


	//----- nvinfo : EIATTR_CUDA_API_VERSION
	.align		4
        /*0000*/ 	.byte	0x04, 0x37
        /*0002*/ 	.short	(.L_9 - .L_8)
.L_8:
        /*0004*/ 	.word	0x0000007c


	//----- nvinfo : EIATTR_KPARAM_INFO
	.align		4
.L_9:
        /*0008*/ 	.byte	0x04, 0x17
        /*000a*/ 	.short	(.L_11 - .L_10)
.L_10:
        /*000c*/ 	.word	0x00000000
        /*0010*/ 	.short	0x0002
        /*0012*/ 	.short	0x0010
        /*0014*/ 	.byte	0x00, 0xf0, 0x11, 0x00


	//----- nvinfo : EIATTR_KPARAM_INFO
	.align		4
.L_11:
        /*0018*/ 	.byte	0x04, 0x17
        /*001a*/ 	.short	(.L_13 - .L_12)
.L_12:
        /*001c*/ 	.word	0x00000000
        /*0020*/ 	.short	0x0001
        /*0022*/ 	.short	0x0008
        /*0024*/ 	.byte	0x00, 0xf4, 0x21, 0x00


	//----- nvinfo : EIATTR_KPARAM_INFO
	.align		4
.L_13:
        /*0028*/ 	.byte	0x04, 0x17
        /*002a*/ 	.short	(.L_15 - .L_14)
.L_14:
        /*002c*/ 	.word	0x00000000
        /*0030*/ 	.short	0x0000
        /*0032*/ 	.short	0x0000
        /*0034*/ 	.byte	0x00, 0xf4, 0x21, 0x00


	//----- nvinfo : EIATTR_SPARSE_MMA_MASK
	.align		4
.L_15:
        /*0038*/ 	.byte	0x03, 0x50
        /*003a*/ 	.short	0x0000


	//----- nvinfo : EIATTR_MAXREG_COUNT
	.align		4
        /*003c*/ 	.byte	0x03, 0x1b
        /*003e*/ 	.short	0x00ff


	//----- nvinfo : EIATTR_EXIT_INSTR_OFFSETS
	.align		4
        /*0040*/ 	.byte	0x04, 0x1c
        /*0042*/ 	.short	(.L_17 - .L_16)


	//   ....[0]....
.L_16:
        /*0044*/ 	.word	0x00000150


	//   ....[1]....
        /*0048*/ 	.word	0x00000170


	//----- nvinfo : EIATTR_REQNTID
	.align		4
.L_17:
        /*004c*/ 	.byte	0x04, 0x10
        /*004e*/ 	.short	(.L_19 - .L_18)
.L_18:
        /*0050*/ 	.word	0x00000080
        /*0054*/ 	.word	0x00000001
        /*0058*/ 	.word	0x00000001


	//----- nvinfo : EIATTR_CBANK_PARAM_SIZE
	.align		4
.L_19:
        /*005c*/ 	.byte	0x03, 0x19
        /*005e*/ 	.short	0x0014


	//----- nvinfo : EIATTR_PARAM_CBANK
	.align		4
        /*0060*/ 	.byte	0x04, 0x0a
        /*0062*/ 	.short	(.L_21 - .L_20)
	.align		4
.L_20:
        /*0064*/ 	.word	index@(.nv.constant0.triton_poi_fused_convolution_26)
        /*0068*/ 	.short	0x0210
        /*006a*/ 	.short	0x0014


	//----- nvinfo : EIATTR_SW_WAR
	.align		4
.L_21:
        /*006c*/ 	.byte	0x04, 0x36
        /*006e*/ 	.short	(.L_23 - .L_22)
.L_22:
        /*0070*/ 	.word	0x00000008
.L_23:


//--------------------- .nv.callgraph             --------------------------
	.section	.nv.callgraph,"",@"SHT_CUDA_CALLGRAPH"
	.align	4
	.sectionentsize	8
	.align		4
        /*0000*/ 	.word	0x00000000
	.align		4
        /*0004*/ 	.word	0xffffffff
	.align		4
        /*0008*/ 	.word	0x00000000
	.align		4
        /*000c*/ 	.word	0xfffffffe
	.align		4
        /*0010*/ 	.word	0x00000000
	.align		4
        /*0014*/ 	.word	0xfffffffd
	.align		4
        /*0018*/ 	.word	0x00000000
	.align		4
        /*001c*/ 	.word	0xfffffffc


//--------------------- .text.triton_poi_fused_convolution_26 --------------------------
	.section	.text.triton_poi_fused_convolution_26,"ax",@progbits
	.align	128
        .global         triton_poi_fused_convolution_26
        .type           triton_poi_fused_convolution_26,@function
        .size           triton_poi_fused_convolution_26,(.L_x_1 - triton_poi_fused_convolution_26)
        .other          triton_poi_fused_convolution_26,@"STO_CUDA_ENTRY STV_DEFAULT"
triton_poi_fused_convolution_26:
.text.triton_poi_fused_convolution_26:
[----:B------:R-:W0:Y:S02]  /*0000*/  LDC R1, c[0x0][0x28] ;  /* 0x00000a00ff017b82 */ /* 0x000e240000000800 */
[----:B------:R-:W1:Y:S01]  /*0010*/  S2R R0, SR_TID.X ;  /* 0x0000000000007919 */ /* 0x000e620000002100 */
[----:B------:R-:W2:Y:S01]  /*0020*/  LDC.64 R2, c[0x0][0x210] ;  /* 0x00008400ff027b82 */ /* 0x000ea20000000a00 */
[----:B------:R-:W-:Y:S01]  /*0030*/  ULDC.64 UR4, c[0x0][0x208] ;  /* 0x0000820000047ab9 */ /* 0x000fe20000000a00 */
[----:B------:R-:W3:Y:S06]  /*0040*/  S2R R7, SR_CTAID.X ;  /* 0x0000000000077919 */ /* 0x000eec0000002500 */
[----:B------:R-:W4:Y:S01]  /*0050*/  LDC.64 R4, c[0x0][0x218] ;  /* 0x00008600ff047b82 */ /* 0x000f220000000a00 */
[----:B-1----:R-:W-:-:S02]  /*0060*/  LOP3.LUT R0, R0, 0x7f, RZ, 0xc0, !PT ;  /* 0x0000007f00007812 */ /* 0x002fc400078ec0ff */
[----:B---3--:R-:W-:-:S03]  /*0070*/  SHF.R.S32.HI R6, RZ, 0x18, R7 ;  /* 0x00000018ff067819 */ /* 0x008fc60000011407 */
[----:B------:R-:W-:Y:S01]  /*0080*/  IMAD R7, R7, 0x80, R0 ;  /* 0x0000008007077824 */ /* 0x000fe200078e0200 */
[----:B------:R-:W-:-:S03]  /*0090*/  SGXT R0, R6, 0x1 ;  /* 0x000000010600781a */ /* 0x000fc60000000200 */
[C---:B--2---:R-:W-:Y:S01]  /*00a0*/  IMAD.WIDE R2, R7.reuse, 0x4, R2 ;  /* 0x0000000407027825 */ /* 0x044fe200078e0202 */
[----:B------:R-:W-:Y:S02]  /*00b0*/  ISETP.GE.AND P0, PT, R7, 0x800, PT ;  /* 0x000008000700780c */ /* 0x000fe40003f06270 */
[----:B------:R-:W-:-:S04]  /*00c0*/  LEA.HI R0, R0, R7, RZ, 0x9 ;  /* 0x0000000700007211 */ /* 0x000fc800078f48ff */
[----:B------:R-:W-:-:S05]  /*00d0*/  LOP3.LUT R0, R0, 0xfffffe00, RZ, 0xc0, !PT ;  /* 0xfffffe0000007812 */ /* 0x000fca00078ec0ff */
[----:B------:R-:W-:Y:S01]  /*00e0*/  IMAD.IADD R9, R7, 0x1, -R0 ;  /* 0x0000000107097824 */ /* 0x000fe200078e0a00 */
[----:B------:R-:W-:Y:S01]  /*00f0*/  HFMA2.MMA R0, -RZ, RZ, 0, 0 ;  /* 0x00000000ff007435 */ /* 0x000fe200000001ff */
[----:B------:R-:W-:Y:S02]  /*0100*/  IMAD.MOV.U32 R7, RZ, RZ, RZ ;  /* 0x000000ffff077224 */ /* 0x000fe400078e00ff */
[----:B----4-:R-:W-:-:S05]  /*0110*/  IMAD.WIDE R4, R9, 0x4, R4 ;  /* 0x0000000409047825 */ /* 0x010fca00078e0204 */
[----:B------:R-:W2:Y:S04]  /*0120*/  @!P0 LDG.E.EL R7, desc[UR4][R4.64] ;  /* 0x0000000404078981 */ /* 0x000ea8000c2e1900 */
[----:B------:R-:W2:Y:S02]  /*0130*/  @!P0 LDG.E R0, desc[UR4][R2.64] ;  /* 0x0000000402008981 */ /* 0x000ea4000c1e1900 */
[----:B--2---:R-:W-:Y:S01]  /*0140*/  FADD R7, R7, R0 ;  /* 0x0000000007077221 */ /* 0x004fe20000000000 */
[----:B------:R-:W-:Y:S06]  /*0150*/  @P0 EXIT ;  /* 0x000000000000094d */ /* 0x000fec0003800000 */
[----:B------:R-:W-:Y:S01]  /*0160*/  STG.E desc[UR4][R2.64], R7 ;  /* 0x0000000702007986 */ /* 0x000fe2000c101904 */
[----:B------:R-:W-:Y:S05]  /*0170*/  EXIT ;  /* 0x000000000000794d */ /* 0x000fea0003800000 */
.L_x_0:
[----:B------:R-:W-:-:S00]  /*0180*/  BRA `(.L_x_0) ;  /* 0xfffffffc00fc7947 */ /* 0x000fc0000383ffff */
[----:B------:R-:W-:-:S00]  /*0190*/  NOP ;  /* 0x0000000000007918 */ /* 0x000fc00000000000 */
        /* <DEDUP_REMOVED lines=14> */
.L_x_1:


//--------------------- .nv.constant0.triton_poi_fused_convolution_26 --------------------------
	.section	.nv.constant0.triton_poi_fused_convolution_26,"a",@progbits
	.sectionflags	@""
	.align	4
.nv.constant0.triton_poi_fused_convolution_26:
	.zero		548
